//
// Generated by NVIDIA NVVM Compiler
//
// Compiler Build ID: CL-36424714
// Cuda compilation tools, release 13.0, V13.0.88
// Based on NVVM 20.0.0
//

.version 9.0
.target sm_100
.address_size 64

	// .globl	_Z15quicksortKernelPiS_S_S_S_iS_

.visible .entry _Z15quicksortKernelPiS_S_S_S_iS_(
	.param .u64 .ptr .align 1 _Z15quicksortKernelPiS_S_S_S_iS__param_0,
	.param .u64 .ptr .align 1 _Z15quicksortKernelPiS_S_S_S_iS__param_1,
	.param .u64 .ptr .align 1 _Z15quicksortKernelPiS_S_S_S_iS__param_2,
	.param .u64 .ptr .align 1 _Z15quicksortKernelPiS_S_S_S_iS__param_3,
	.param .u64 .ptr .align 1 _Z15quicksortKernelPiS_S_S_S_iS__param_4,
	.param .u32 _Z15quicksortKernelPiS_S_S_S_iS__param_5,
	.param .u64 .ptr .align 1 _Z15quicksortKernelPiS_S_S_S_iS__param_6
)
{
	.reg .pred 	%p<19>;
	.reg .b32 	%r<80>;
	.reg .b64 	%rd<47>;

	ld.param.u64 	%rd12, [_Z15quicksortKernelPiS_S_S_S_iS__param_0];
	ld.param.u64 	%rd10, [_Z15quicksortKernelPiS_S_S_S_iS__param_1];
	ld.param.u64 	%rd11, [_Z15quicksortKernelPiS_S_S_S_iS__param_2];
	ld.param.u64 	%rd13, [_Z15quicksortKernelPiS_S_S_S_iS__param_3];
	ld.param.u64 	%rd14, [_Z15quicksortKernelPiS_S_S_S_iS__param_4];
	ld.param.u32 	%r47, [_Z15quicksortKernelPiS_S_S_S_iS__param_5];
	ld.param.u64 	%rd15, [_Z15quicksortKernelPiS_S_S_S_iS__param_6];
	cvta.to.global.u64 	%rd1, %rd14;
	cvta.to.global.u64 	%rd2, %rd13;
	cvta.to.global.u64 	%rd3, %rd15;
	cvta.to.global.u64 	%rd4, %rd12;
	mov.u32 	%r48, %ctaid.x;
	mov.u32 	%r49, %ntid.x;
	mov.u32 	%r50, %tid.x;
	mad.lo.s32 	%r1, %r48, %r49, %r50;
	setp.ge.s32 	%p1, %r1, %r47;
	@%p1 bra 	$L__BB0_28;
	cvta.to.global.u64 	%rd16, %rd10;
	cvta.to.global.u64 	%rd17, %rd11;
	mul.wide.s32 	%rd18, %r1, 4;
	add.s64 	%rd19, %rd16, %rd18;
	ld.global.u32 	%r2, [%rd19];
	add.s64 	%rd20, %rd17, %rd18;
	ld.global.u32 	%r3, [%rd20];
	setp.ge.s32 	%p2, %r2, %r3;
	@%p2 bra 	$L__BB0_28;
	sub.s32 	%r4, %r3, %r2;
	setp.gt.s32 	%p3, %r4, 15;
	@%p3 bra 	$L__BB0_8;
	mov.u32 	%r62, %r2;
$L__BB0_4:
	mov.u32 	%r64, %r62;
	add.s32 	%r62, %r64, 1;
	mul.wide.s32 	%rd42, %r64, 4;
	add.s64 	%rd43, %rd4, %rd42;
	ld.global.u32 	%r7, [%rd43+4];
	setp.lt.s32 	%p15, %r64, %r2;
	@%p15 bra 	$L__BB0_7;
$L__BB0_5:
	mul.wide.s32 	%rd44, %r64, 4;
	add.s64 	%rd5, %rd4, %rd44;
	ld.global.u32 	%r9, [%rd5];
	setp.le.s32 	%p16, %r9, %r7;
	@%p16 bra 	$L__BB0_7;
	st.global.u32 	[%rd5+4], %r9;
	add.s32 	%r10, %r64, -1;
	setp.gt.s32 	%p17, %r64, %r2;
	mov.u32 	%r64, %r10;
	@%p17 bra 	$L__BB0_5;
$L__BB0_7:
	mul.wide.s32 	%rd45, %r64, 4;
	add.s64 	%rd46, %rd4, %rd45;
	st.global.u32 	[%rd46+4], %r7;
	setp.eq.s32 	%p18, %r62, %r3;
	@%p18 bra 	$L__BB0_28;
	bra.uni 	$L__BB0_4;
$L__BB0_8:
	mul.wide.s32 	%rd21, %r3, 4;
	add.s64 	%rd6, %rd4, %rd21;
	ld.global.u32 	%r12, [%rd6];
	add.s32 	%r75, %r2, -1;
	and.b32  	%r14, %r4, 3;
	setp.eq.s32 	%p4, %r14, 0;
	mov.u32 	%r69, %r2;
	@%p4 bra 	$L__BB0_13;
	neg.s32 	%r65, %r14;
	mov.u32 	%r69, %r2;
$L__BB0_10:
	.pragma "nounroll";
	mul.wide.s32 	%rd22, %r69, 4;
	add.s64 	%rd7, %rd4, %rd22;
	ld.global.u32 	%r19, [%rd7];
	setp.ge.s32 	%p5, %r19, %r12;
	@%p5 bra 	$L__BB0_12;
	add.s32 	%r20, %r75, 1;
	mul.wide.s32 	%rd23, %r75, 4;
	add.s64 	%rd24, %rd4, %rd23;
	ld.global.u32 	%r52, [%rd24+4];
	st.global.u32 	[%rd24+4], %r19;
	st.global.u32 	[%rd7], %r52;
	mov.u32 	%r75, %r20;
$L__BB0_12:
	add.s32 	%r69, %r69, 1;
	add.s32 	%r65, %r65, 1;
	setp.ne.s32 	%p6, %r65, 0;
	@%p6 bra 	$L__BB0_10;
$L__BB0_13:
	sub.s32 	%r53, %r2, %r3;
	setp.gt.u32 	%p7, %r53, -4;
	@%p7 bra 	$L__BB0_24;
	sub.s32 	%r72, %r69, %r3;
	add.s64 	%rd8, %rd4, 8;
$L__BB0_15:
	mul.wide.s32 	%rd25, %r69, 4;
	add.s64 	%rd9, %rd8, %rd25;
	ld.global.u32 	%r31, [%rd9+-8];
	setp.ge.s32 	%p8, %r31, %r12;
	@%p8 bra 	$L__BB0_17;
	add.s32 	%r32, %r75, 1;
	mul.wide.s32 	%rd26, %r75, 4;
	add.s64 	%rd27, %rd4, %rd26;
	ld.global.u32 	%r54, [%rd27+4];
	st.global.u32 	[%rd27+4], %r31;
	st.global.u32 	[%rd9+-8], %r54;
	mov.u32 	%r75, %r32;
$L__BB0_17:
	ld.global.u32 	%r34, [%rd9+-4];
	setp.ge.s32 	%p9, %r34, %r12;
	@%p9 bra 	$L__BB0_19;
	add.s32 	%r35, %r75, 1;
	mul.wide.s32 	%rd28, %r75, 4;
	add.s64 	%rd29, %rd4, %rd28;
	ld.global.u32 	%r55, [%rd29+4];
	st.global.u32 	[%rd29+4], %r34;
	st.global.u32 	[%rd9+-4], %r55;
	mov.u32 	%r75, %r35;
$L__BB0_19:
	ld.global.u32 	%r37, [%rd9];
	setp.ge.s32 	%p10, %r37, %r12;
	@%p10 bra 	$L__BB0_21;
	add.s32 	%r38, %r75, 1;
	mul.wide.s32 	%rd30, %r75, 4;
	add.s64 	%rd31, %rd4, %rd30;
	ld.global.u32 	%r56, [%rd31+4];
	st.global.u32 	[%rd31+4], %r37;
	st.global.u32 	[%rd9], %r56;
	mov.u32 	%r75, %r38;
$L__BB0_21:
	ld.global.u32 	%r40, [%rd9+4];
	setp.ge.s32 	%p11, %r40, %r12;
	@%p11 bra 	$L__BB0_23;
	add.s32 	%r41, %r75, 1;
	mul.wide.s32 	%rd32, %r75, 4;
	add.s64 	%rd33, %rd4, %rd32;
	ld.global.u32 	%r57, [%rd33+4];
	st.global.u32 	[%rd33+4], %r40;
	st.global.u32 	[%rd9+4], %r57;
	mov.u32 	%r75, %r41;
$L__BB0_23:
	add.s32 	%r69, %r69, 4;
	add.s32 	%r72, %r72, 4;
	setp.ne.s32 	%p12, %r72, 0;
	@%p12 bra 	$L__BB0_15;
$L__BB0_24:
	mul.wide.s32 	%rd34, %r75, 4;
	add.s64 	%rd35, %rd4, %rd34;
	ld.global.u32 	%r58, [%rd35+4];
	ld.global.u32 	%r59, [%rd6];
	st.global.u32 	[%rd35+4], %r59;
	st.global.u32 	[%rd6], %r58;
	setp.le.s32 	%p13, %r75, %r2;
	@%p13 bra 	$L__BB0_26;
	atom.global.add.u32 	%r60, [%rd3], 1;
	mul.wide.s32 	%rd36, %r60, 4;
	add.s64 	%rd37, %rd2, %rd36;
	st.global.u32 	[%rd37], %r2;
	add.s64 	%rd38, %rd1, %rd36;
	st.global.u32 	[%rd38], %r75;
$L__BB0_26:
	add.s32 	%r46, %r75, 2;
	setp.ge.s32 	%p14, %r46, %r3;
	@%p14 bra 	$L__BB0_28;
	atom.global.add.u32 	%r61, [%rd3], 1;
	mul.wide.s32 	%rd39, %r61, 4;
	add.s64 	%rd40, %rd2, %rd39;
	st.global.u32 	[%rd40], %r46;
	add.s64 	%rd41, %rd1, %rd39;
	st.global.u32 	[%rd41], %r3;
$L__BB0_28:
	ret;

}


// ===== COMPILED SASS (sm_100) =====

	.target	sm_100

	.elftype	@"ET_EXEC"


//--------------------- .note.nv.tkinfo           --------------------------
	.section	.note.nv.tkinfo,"",@"SHT_NOTE"
	.sectionflags	@"SHF_NOTE_NV_TKINFO"
	.tkinfo
        /*0018*/ 	.word	0x00000002
        /*0030*/ 	.string	""
        /*0030*/ 	.string	"ptxas"
        /*0030*/ 	.string	"Cuda compilation tools, release 13.0, V13.0.88"
        /*0030*/ 	.string	"Build cuda_13.0.r13.0/compiler.36424714_0"
        /*0030*/ 	.string	"-arch sm_100 -m 64 "



//--------------------- .note.nv.cuinfo           --------------------------
	.section	.note.nv.cuinfo,"",@"SHT_NOTE"
	.sectionflags	@"SHF_NOTE_NV_CUINFO"
        /*0018*/ 	.short	0x0002
        /*001a*/ 	.short	0x0064
        /*001c*/ 	.short	0x0082
	.zero		2


//--------------------- .nv.info                  --------------------------
	.section	.nv.info,"",@"SHT_CUDA_INFO"
	.align	4


	//----- nvinfo : EIATTR_REGCOUNT
	.align		4
        /*0000*/ 	.byte	0x04, 0x2f
        /*0002*/ 	.short	(.L_1 - .L_0)
	.align		4
.L_0:
        /*0004*/ 	.word	index@(_Z15quicksortKernelPiS_S_S_S_iS_)
        /*0008*/ 	.word	0x0000001e


	//----- nvinfo : EIATTR_FRAME_SIZE
	.align		4
.L_1:
        /*000c*/ 	.byte	0x04, 0x11
        /*000e*/ 	.short	(.L_3 - .L_2)
	.align		4
.L_2:
        /*0010*/ 	.word	index@(_Z15quicksortKernelPiS_S_S_S_iS_)
        /*0014*/ 	.word	0x00000000


	//----- nvinfo : EIATTR_MIN_STACK_SIZE
	.align		4
.L_3:
        /*0018*/ 	.byte	0x04, 0x12
        /*001a*/ 	.short	(.L_5 - .L_4)
	.align		4
.L_4:
        /*001c*/ 	.word	index@(_Z15quicksortKernelPiS_S_S_S_iS_)
        /*0020*/ 	.word	0x00000000
.L_5:


//--------------------- .nv.compat                --------------------------
	.section	.nv.compat,"",@"SHT_CUDA_COMPAT_INFO"
	.align	4
        /*0000*/ 	.byte	0x02, 0x09, 0x00, 0x00, 0x02, 0x02, 0x01, 0x00, 0x02, 0x05, 0x05, 0x00, 0x03, 0x07, 0x01, 0x01
        /*0010*/ 	.byte	0x02, 0x03, 0x00, 0x00, 0x02, 0x06, 0x01, 0x00, 0x04, 0x0b, 0x08, 0x00, 0x09, 0x00, 0x00, 0x00
        /*0020*/ 	.byte	0x00, 0x00, 0x00, 0x00


//--------------------- .nv.info._Z15quicksortKernelPiS_S_S_S_iS_ --------------------------
	.section	.nv.info._Z15quicksortKernelPiS_S_S_S_iS_,"",@"SHT_CUDA_INFO"
	.sectionflags	@""
	.align	4


	//----- nvinfo : EIATTR_CUDA_API_VERSION
	.align		4
        /*0000*/ 	.byte	0x04, 0x37
        /*0002*/ 	.short	(.L_7 - .L_6)
.L_6:
        /*0004*/ 	.word	0x00000082


	//----- nvinfo : EIATTR_KPARAM_INFO
	.align		4
.L_7:
        /*0008*/ 	.byte	0x04, 0x17
        /*000a*/ 	.short	(.L_9 - .L_8)
.L_8:
        /*000c*/ 	.word	0x00000000
        /*0010*/ 	.short	0x0006
        /*0012*/ 	.short	0x0030
        /*0014*/ 	.byte	0x00, 0xf5, 0x21, 0x00


	//----- nvinfo : EIATTR_KPARAM_INFO
	.align		4
.L_9:
        /*0018*/ 	.byte	0x04, 0x17
        /*001a*/ 	.short	(.L_11 - .L_10)
.L_10:
        /*001c*/ 	.word	0x00000000
        /*0020*/ 	.short	0x0005
        /*0022*/ 	.short	0x0028
        /*0024*/ 	.byte	0x00, 0xf0, 0x11, 0x00


	//----- nvinfo : EIATTR_KPARAM_INFO
	.align		4
.L_11:
        /*0028*/ 	.byte	0x04, 0x17
        /*002a*/ 	.short	(.L_13 - .L_12)
.L_12:
        /*002c*/ 	.word	0x00000000
        /*0030*/ 	.short	0x0004
        /*0032*/ 	.short	0x0020
        /*0034*/ 	.byte	0x00, 0xf5, 0x21, 0x00


	//----- nvinfo : EIATTR_KPARAM_INFO
	.align		4
.L_13:
        /*0038*/ 	.byte	0x04, 0x17
        /*003a*/ 	.short	(.L_15 - .L_14)
.L_14:
        /*003c*/ 	.word	0x00000000
        /*0040*/ 	.short	0x0003
        /*0042*/ 	.short	0x0018
        /*0044*/ 	.byte	0x00, 0xf5, 0x21, 0x00


	//----- nvinfo : EIATTR_KPARAM_INFO
	.align		4
.L_15:
        /*0048*/ 	.byte	0x04, 0x17
        /*004a*/ 	.short	(.L_17 - .L_16)
.L_16:
        /*004c*/ 	.word	0x00000000
        /*0050*/ 	.short	0x0002
        /*0052*/ 	.short	0x0010
        /*0054*/ 	.byte	0x00, 0xf5, 0x21, 0x00


	//----- nvinfo : EIATTR_KPARAM_INFO
	.align		4
.L_17:
        /*0058*/ 	.byte	0x04, 0x17
        /*005a*/ 	.short	(.L_19 - .L_18)
.L_18:
        /*005c*/ 	.word	0x00000000
        /*0060*/ 	.short	0x0001
        /*0062*/ 	.short	0x0008
        /*0064*/ 	.byte	0x00, 0xf5, 0x21, 0x00


	//----- nvinfo : EIATTR_KPARAM_INFO
	.align		4
.L_19:
        /*0068*/ 	.byte	0x04, 0x17
        /*006a*/ 	.short	(.L_21 - .L_20)
.L_20:
        /*006c*/ 	.word	0x00000000
        /*0070*/ 	.short	0x0000
        /*0072*/ 	.short	0x0000
        /*0074*/ 	.byte	0x00, 0xf5, 0x21, 0x00


	//----- nvinfo : EIATTR_SPARSE_MMA_MASK
	.align		4
.L_21:
        /*0078*/ 	.byte	0x03, 0x50
        /*007a*/ 	.short	0x0000


	//----- nvinfo : EIATTR_MAXREG_COUNT
	.align		4
        /*007c*/ 	.byte	0x03, 0x1b
        /*007e*/ 	.short	0x00ff


	//----- nvinfo : EIATTR_MERCURY_ISA_VERSION
	.align		4
        /*0080*/ 	.byte	0x03, 0x5f
        /*0082*/ 	.short	0x0101


	//----- nvinfo : EIATTR_INT_WARP_WIDE_INSTR_OFFSETS
	.align		4
        /*0084*/ 	.byte	0x04, 0x31
        /*0086*/ 	.short	(.L_23 - .L_22)


	//   ....[0]....
.L_22:
        /*0088*/ 	.word	0x00000840


	//   ....[1]....
        /*008c*/ 	.word	0x000008f0


	//   ....[2]....
        /*0090*/ 	.word	0x000009a0


	//   ....[3]....
        /*0094*/ 	.word	0x00000a50


	//----- nvinfo : EIATTR_VRC_CTA_INIT_COUNT
	.align		4
.L_23:
        /*0098*/ 	.byte	0x02, 0x4a
	.zero		1
	.zero		1


	//----- nvinfo : EIATTR_EXIT_INSTR_OFFSETS
	.align		4
        /*009c*/ 	.byte	0x04, 0x1c
        /*009e*/ 	.short	(.L_25 - .L_24)


	//   ....[0]....
.L_24:
        /*00a0*/ 	.word	0x00000070


	//   ....[1]....
        /*00a4*/ 	.word	0x00000100


	//   ....[2]....
        /*00a8*/ 	.word	0x000002d0


	//   ....[3]....
        /*00ac*/ 	.word	0x00000980


	//   ....[4]....
        /*00b0*/ 	.word	0x00000ab0


	//----- nvinfo : EIATTR_CRS_STACK_SIZE
	.align		4
.L_25:
        /*00b4*/ 	.byte	0x04, 0x1e
        /*00b6*/ 	.short	(.L_27 - .L_26)
.L_26:
        /*00b8*/ 	.word	0x00000000


	//----- nvinfo : EIATTR_CBANK_PARAM_SIZE
	.align		4
.L_27:
        /*00bc*/ 	.byte	0x03, 0x19
        /*00be*/ 	.short	0x0038


	//----- nvinfo : EIATTR_PARAM_CBANK
	.align		4
        /*00c0*/ 	.byte	0x04, 0x0a
        /*00c2*/ 	.short	(.L_29 - .L_28)
	.align		4
.L_28:
        /*00c4*/ 	.word	index@(.nv.constant0._Z15quicksortKernelPiS_S_S_S_iS_)
        /*00c8*/ 	.short	0x0380
        /*00ca*/ 	.short	0x0038


	//----- nvinfo : EIATTR_SW_WAR
	.align		4
.L_29:
        /*00cc*/ 	.byte	0x04, 0x36
        /*00ce*/ 	.short	(.L_31 - .L_30)
.L_30:
        /*00d0*/ 	.word	0x00000008
.L_31:


//--------------------- .nv.callgraph             --------------------------
	.section	.nv.callgraph,"",@"SHT_CUDA_CALLGRAPH"
	.align	4
	.sectionentsize	8
	.align		4
        /*0000*/ 	.word	0x00000000
	.align		4
        /*0004*/ 	.word	0xffffffff
	.align		4
        /*0008*/ 	.word	0x00000000
	.align		4
        /*000c*/ 	.word	0xfffffffe
	.align		4
        /*0010*/ 	.word	0x00000000
	.align		4
        /*0014*/ 	.word	0xfffffffd
	.align		4
        /*0018*/ 	.word	0x00000000
	.align		4
        /*001c*/ 	.word	0xfffffffc


//--------------------- .text._Z15quicksortKernelPiS_S_S_S_iS_ --------------------------
	.section	.text._Z15quicksortKernelPiS_S_S_S_iS_,"ax",@progbits
	.align	128
        .global         _Z15quicksortKernelPiS_S_S_S_iS_
        .type           _Z15quicksortKernelPiS_S_S_S_iS_,@function
        .size           _Z15quicksortKernelPiS_S_S_S_iS_,(.L_x_14 - _Z15quicksortKernelPiS_S_S_S_iS_)
        .other          _Z15quicksortKernelPiS_S_S_S_iS_,@"STO_CUDA_ENTRY STV_DEFAULT"
_Z15quicksortKernelPiS_S_S_S_iS_:
.text._Z15quicksortKernelPiS_S_S_S_iS_:
[----:B------:R-:W-:Y:S01]  /*0000*/  LDC R1, c[0x0][0x37c] ;  /* 0x0000df00ff017b82 */ /* 0x000fe20000000800 */
[----:B------:R-:W0:Y:S07]  /*0010*/  S2R R0, SR_TID.X ;  /* 0x0000000000007919 */ /* 0x000e2e0000002100 */
[----:B------:R-:W0:Y:S01]  /*0020*/  S2UR UR4, SR_CTAID.X ;  /* 0x00000000000479c3 */ /* 0x000e220000002500 */
[----:B------:R-:W1:Y:S07]  /*0030*/  LDCU UR5, c[0x0][0x3a8] ;  /* 0x00007500ff0577ac */ /* 0x000e6e0008000800 */
[----:B------:R-:W0:Y:S02]  /*0040*/  LDC R7, c[0x0][0x360] ;  /* 0x0000d800ff077b82 */ /* 0x000e240000000800 */
[----:B0-----:R-:W-:-:S05]  /*0050*/  IMAD R7, R7, UR4, R0 ;  /* 0x0000000407077c24 */ /* 0x001fca000f8e0200 */
[----:B-1----:R-:W-:-:S13]  /*0060*/  ISETP.GE.AND P0, PT, R7, UR5, PT ;  /* 0x0000000507007c0c */ /* 0x002fda000bf06270 */
[----:B------:R-:W-:Y:S05]  /*0070*/  @P0 EXIT ;  /* 0x000000000000094d */ /* 0x000fea0003800000 */
[----:B------:R-:W0:Y:S01]  /*0080*/  LDC.64 R2, c[0x0][0x388] ;  /* 0x0000e200ff027b82 */ /* 0x000e220000000a00 */
[----:B------:R-:W1:Y:S07]  /*0090*/  LDCU.64 UR4, c[0x0][0x358] ;  /* 0x00006b00ff0477ac */ /* 0x000e6e0008000a00 */
[----:B------:R-:W2:Y:S01]  /*00a0*/  LDC.64 R4, c[0x0][0x390] ;  /* 0x0000e400ff047b82 */ /* 0x000ea20000000a00 */
[----:B0-----:R-:W-:-:S06]  /*00b0*/  IMAD.WIDE R2, R7, 0x4, R2 ;  /* 0x0000000407027825 */ /* 0x001fcc00078e0202 */
[----:B-1----:R-:W3:Y:S01]  /*00c0*/  LDG.E R3, desc[UR4][R2.64] ;  /* 0x0000000402037981 */ /* 0x002ee2000c1e1900 */
[----:B--2---:R-:W-:-:S05]  /*00d0*/  IMAD.WIDE R4, R7, 0x4, R4 ;  /* 0x0000000407047825 */ /* 0x004fca00078e0204 */
[----:B------:R-:W3:Y:S02]  /*00e0*/  LDG.E R0, desc[UR4][R4.64] ;  /* 0x0000000404007981 */ /* 0x000ee4000c1e1900 */
[----:B---3--:R-:W-:-:S13]  /*00f0*/  ISETP.GE.AND P0, PT, R3, R0, PT ;  /* 0x000000000300720c */ /* 0x008fda0003f06270 */
[----:B------:R-:W-:Y:S05]  /*0100*/  @P0 EXIT ;  /* 0x000000000000094d */ /* 0x000fea0003800000 */
[----:B------:R-:W-:-:S05]  /*0110*/  IMAD.IADD R2, R0, 0x1, -R3 ;  /* 0x0000000100027824 */ /* 0x000fca00078e0a03 */
[----:B------:R-:W-:-:S13]  /*0120*/  ISETP.GT.AND P0, PT, R2, 0xf, PT ;  /* 0x0000000f0200780c */ /* 0x000fda0003f04270 */
[----:B------:R-:W-:Y:S05]  /*0130*/  @P0 BRA `(.L_x_0) ;  /* 0x00000000006c0947 */ /* 0x000fea0003800000 */
[----:B------:R-:W-:-:S07]  /*0140*/  IMAD.MOV.U32 R9, RZ, RZ, R3 ;  /* 0x000000ffff097224 */ /* 0x000fce00078e0003 */
.L_x_4:
[----:B0-----:R-:W0:Y:S02]  /*0150*/  LDCU.64 UR6, c[0x0][0x380] ;  /* 0x00007000ff0677ac */ /* 0x001e240008000a00 */
[----:B0-----:R-:W-:Y:S01]  /*0160*/  MOV R6, UR6 ;  /* 0x0000000600067c02 */ /* 0x001fe20008000f00 */
[----:B------:R-:W-:-:S04]  /*0170*/  IMAD.U32 R7, RZ, RZ, UR7 ;  /* 0x00000007ff077e24 */ /* 0x000fc8000f8e00ff */
[----:B------:R-:W-:-:S05]  /*0180*/  IMAD.WIDE R4, R9, 0x4, R6 ;  /* 0x0000000409047825 */ /* 0x000fca00078e0206 */
[----:B------:R0:W5:Y:S01]  /*0190*/  LDG.E R13, desc[UR4][R4.64+0x4] ;  /* 0x00000404040d7981 */ /* 0x000162000c1e1900 */
[C---:B------:R-:W-:Y:S01]  /*01a0*/  ISETP.GE.AND P0, PT, R9.reuse, R3, PT ;  /* 0x000000030900720c */ /* 0x040fe20003f06270 */
[----:B------:R-:W-:Y:S01]  /*01b0*/  VIADD R2, R9, 0x1 ;  /* 0x0000000109027836 */ /* 0x000fe20000000000 */
[----:B------:R-:W-:Y:S01]  /*01c0*/  BSSY.RECONVERGENT B0, `(.L_x_1) ;  /* 0x000000d000007945 */ /* 0x000fe20003800200 */
[----:B------:R-:W-:Y:S02]  /*01d0*/  MOV R11, R9 ;  /* 0x00000009000b7202 */ /* 0x000fe40000000f00 */
[----:B------:R-:W-:-:S08]  /*01e0*/  IMAD.MOV.U32 R9, RZ, RZ, R2 ;  /* 0x000000ffff097224 */ /* 0x000fd000078e0002 */
[----:B0-----:R-:W-:Y:S05]  /*01f0*/  @!P0 BRA `(.L_x_2) ;  /* 0x0000000000248947 */ /* 0x001fea0003800000 */
[----:B------:R-:W0:Y:S02]  /*0200*/  LDC.64 R6, c[0x0][0x380] ;  /* 0x0000e000ff067b82 */ /* 0x000e240000000a00 */
.L_x_3:
[----:B0-----:R-:W-:-:S05]  /*0210*/  IMAD.WIDE R4, R11, 0x4, R6 ;  /* 0x000000040b047825 */ /* 0x001fca00078e0206 */
[----:B------:R-:W2:Y:S02]  /*0220*/  LDG.E R2, desc[UR4][R4.64] ;  /* 0x0000000404027981 */ /* 0x000ea4000c1e1900 */
[----:B--2--5:R-:W-:-:S13]  /*0230*/  ISETP.GT.AND P0, PT, R2, R13, PT ;  /* 0x0000000d0200720c */ /* 0x024fda0003f04270 */
[----:B------:R-:W-:Y:S05]  /*0240*/  @!P0 BRA `(.L_x_2) ;  /* 0x0000000000108947 */ /* 0x000fea0003800000 */
[----:B------:R1:W-:Y:S01]  /*0250*/  STG.E desc[UR4][R4.64+0x4], R2 ;  /* 0x0000040204007986 */ /* 0x0003e2000c101904 */
[C---:B------:R-:W-:Y:S02]  /*0260*/  ISETP.GT.AND P0, PT, R11.reuse, R3, PT ;  /* 0x000000030b00720c */ /* 0x040fe40003f04270 */
[----:B------:R-:W-:-:S11]  /*0270*/  IADD3 R11, PT, PT, R11, -0x1, RZ ;  /* 0xffffffff0b0b7810 */ /* 0x000fd60007ffe0ff */
[----:B-1----:R-:W-:Y:S05]  /*0280*/  @P0 BRA `(.L_x_3) ;  /* 0xfffffffc00e00947 */ /* 0x002fea000383ffff */
.L_x_2:
[----:B------:R-:W-:Y:S05]  /*0290*/  BSYNC.RECONVERGENT B0 ;  /* 0x0000000000007941 */ /* 0x000fea0003800200 */
.L_x_1:
[----:B------:R-:W-:Y:S01]  /*02a0*/  ISETP.NE.AND P0, PT, R9, R0, PT ;  /* 0x000000000900720c */ /* 0x000fe20003f05270 */
[----:B------:R-:W-:-:S05]  /*02b0*/  IMAD.WIDE R4, R11, 0x4, R6 ;  /* 0x000000040b047825 */ /* 0x000fca00078e0206 */
[----:B-----5:R0:W-:Y:S07]  /*02c0*/  STG.E desc[UR4][R4.64+0x4], R13 ;  /* 0x0000040d04007986 */ /* 0x0201ee000c101904 */
[----:B------:R-:W-:Y:S05]  /*02d0*/  @!P0 EXIT ;  /* 0x000000000000894d */ /* 0x000fea0003800000 */
[----:B------:R-:W-:Y:S05]  /*02e0*/  BRA `(.L_x_4) ;  /* 0xfffffffc00987947 */ /* 0x000fea000383ffff */
.L_x_0:
[----:B------:R-:W0:Y:S01]  /*02f0*/  LDC.64 R4, c[0x0][0x380] ;  /* 0x0000e000ff047b82 */ /* 0x000e220000000a00 */
[C---:B------:R-:W-:Y:S01]  /*0300*/  IMAD.IADD R6, R3.reuse, 0x1, -R0 ;  /* 0x0000000103067824 */ /* 0x040fe200078e0a00 */
[----:B------:R-:W-:Y:S01]  /*0310*/  LOP3.LUT P1, R8, R2, 0x3, RZ, 0xc0, !PT ;  /* 0x0000000302087812 */ /* 0x000fe2000782c0ff */
[----:B------:R-:W-:Y:S01]  /*0320*/  BSSY.RECONVERGENT B0, `(.L_x_5) ;  /* 0x0000017000007945 */ /* 0x000fe20003800200 */
[----:B------:R-:W-:Y:S01]  /*0330*/  IADD3 R2, PT, PT, R3, -0x1, RZ ;  /* 0xffffffff03027810 */ /* 0x000fe20007ffe0ff */
[----:B------:R-:W-:Y:S01]  /*0340*/  IMAD.MOV.U32 R7, RZ, RZ, R3 ;  /* 0x000000ffff077224 */ /* 0x000fe200078e0003 */
[----:B------:R-:W-:Y:S01]  /*0350*/  ISETP.GT.U32.AND P0, PT, R6, -0x4, PT ;  /* 0xfffffffc0600780c */ /* 0x000fe20003f04070 */
[----:B0-----:R-:W-:-:S05]  /*0360*/  IMAD.WIDE R4, R0, 0x4, R4 ;  /* 0x0000000400047825 */ /* 0x001fca00078e0204 */
[----:B------:R0:W5:Y:S03]  /*0370*/  LDG.E R6, desc[UR4][R4.64] ;  /* 0x0000000404067981 */ /* 0x000166000c1e1900 */
[----:B------:R-:W-:Y:S05]  /*0380*/  @!P1 BRA `(.L_x_6) ;  /* 0x0000000000409947 */ /* 0x000fea0003800000 */
[----:B------:R-:W1:Y:S01]  /*0390*/  LDC.64 R12, c[0x0][0x380] ;  /* 0x0000e000ff0c7b82 */ /* 0x000e620000000a00 */
[----:B------:R-:W-:Y:S01]  /*03a0*/  IADD3 R14, PT, PT, -R8, RZ, RZ ;  /* 0x000000ff080e7210 */ /* 0x000fe20007ffe1ff */
[----:B------:R-:W-:-:S07]  /*03b0*/  IMAD.MOV.U32 R7, RZ, RZ, R3 ;  /* 0x000000ffff077224 */ /* 0x000fce00078e0003 */
.L_x_7:
[----:B-1-3--:R-:W-:-:S05]  /*03c0*/  IMAD.WIDE R10, R7, 0x4, R12 ;  /* 0x00000004070a7825 */ /* 0x00afca00078e020c */
[----:B------:R-:W2:Y:S02]  /*03d0*/  LDG.E R19, desc[UR4][R10.64] ;  /* 0x000000040a137981 */ /* 0x000ea4000c1e1900 */
[----:B--2--5:R-:W-:-:S13]  /*03e0*/  ISETP.GE.AND P1, PT, R19, R6, PT ;  /* 0x000000061300720c */ /* 0x024fda0003f26270 */
[----:B------:R-:W-:-:S05]  /*03f0*/  @!P1 IMAD.WIDE R8, R2, 0x4, R12 ;  /* 0x0000000402089825 */ /* 0x000fca00078e020c */
[----:B------:R-:W2:Y:S01]  /*0400*/  @!P1 LDG.E R17, desc[UR4][R8.64+0x4] ;  /* 0x0000040408119981 */ /* 0x000ea2000c1e1900 */
[----:B------:R-:W-:Y:S01]  /*0410*/  IADD3 R14, PT, PT, R14, 0x1, RZ ;  /* 0x000000010e0e7810 */ /* 0x000fe20007ffe0ff */
[----:B------:R-:W-:Y:S02]  /*0420*/  @!P1 VIADD R15, R2, 0x1 ;  /* 0x00000001020f9836 */ /* 0x000fe40000000000 */
[----:B------:R3:W-:Y:S01]  /*0430*/  @!P1 STG.E desc[UR4][R8.64+0x4], R19 ;  /* 0x0000041308009986 */ /* 0x0007e2000c101904 */
[----:B------:R-:W-:Y:S01]  /*0440*/  ISETP.NE.AND P2, PT, R14, RZ, PT ;  /* 0x000000ff0e00720c */ /* 0x000fe20003f45270 */
[----:B------:R-:W-:Y:S01]  /*0450*/  VIADD R7, R7, 0x1 ;  /* 0x0000000107077836 */ /* 0x000fe20000000000 */
[----:B------:R-:W-:Y:S01]  /*0460*/  @!P1 MOV R2, R15 ;  /* 0x0000000f00029202 */ /* 0x000fe20000000f00 */
[----:B--2---:R3:W-:Y:S10]  /*0470*/  @!P1 STG.E desc[UR4][R10.64], R17 ;  /* 0x000000110a009986 */ /* 0x0047f4000c101904 */
[----:B------:R-:W-:Y:S05]  /*0480*/  @P2 BRA `(.L_x_7) ;  /* 0xfffffffc00cc2947 */ /* 0x000fea000383ffff */
.L_x_6:
[----:B------:R-:W-:Y:S05]  /*0490*/  BSYNC.RECONVERGENT B0 ;  /* 0x0000000000007941 */ /* 0x000fea0003800200 */
.L_x_5:
[----:B------:R-:W-:Y:S04]  /*04a0*/  BSSY.RECONVERGENT B0, `(.L_x_8) ;  /* 0x000002f000007945 */ /* 0x000fe80003800200 */
[----:B------:R-:W-:Y:S05]  /*04b0*/  @P0 BRA `(.L_x_9) ;  /* 0x0000000000b40947 */ /* 0x000fea0003800000 */
[----:B---3--:R-:W1:Y:S01]  /*04c0*/  LDC.64 R8, c[0x0][0x380] ;  /* 0x0000e000ff087b82 */ /* 0x008e620000000a00 */
[----:B------:R-:W-:Y:S02]  /*04d0*/  IADD3 R12, PT, PT, -R0, R7, RZ ;  /* 0x00000007000c7210 */ /* 0x000fe40007ffe1ff */
[----:B-1----:R-:W-:-:S05]  /*04e0*/  IADD3 R8, P0, PT, R8, 0x8, RZ ;  /* 0x0000000808087810 */ /* 0x002fca0007f1e0ff */
[----:B------:R-:W-:-:S08]  /*04f0*/  IMAD.X R9, RZ, RZ, R9, P0 ;  /* 0x000000ffff097224 */ /* 0x000fd000000e0609 */
.L_x_10:
[----:B--2---:R-:W-:-:S05]  /*0500*/  IMAD.WIDE R10, R7, 0x4, R8 ;  /* 0x00000004070a7825 */ /* 0x004fca00078e0208 */
[----:B------:R-:W2:Y:S02]  /*0510*/  LDG.E R21, desc[UR4][R10.64+-0x8] ;  /* 0xfffff8040a157981 */ /* 0x000ea4000c1e1900 */
[----:B--2--5:R-:W-:-:S13]  /*0520*/  ISETP.GE.AND P0, PT, R21, R6, PT ;  /* 0x000000061500720c */ /* 0x024fda0003f06270 */
[----:B------:R-:W1:Y:S02]  /*0530*/  @!P0 LDC.64 R14, c[0x0][0x380] ;  /* 0x0000e000ff0e8b82 */ /* 0x000e640000000a00 */
[----:B-1----:R-:W-:-:S05]  /*0540*/  @!P0 IMAD.WIDE R14, R2, 0x4, R14 ;  /* 0x00000004020e8825 */ /* 0x002fca00078e020e */
[----:B------:R-:W2:Y:S04]  /*0550*/  @!P0 LDG.E R13, desc[UR4][R14.64+0x4] ;  /* 0x000004040e0d8981 */ /* 0x000ea8000c1e1900 */
[----:B------:R1:W-:Y:S04]  /*0560*/  @!P0 STG.E desc[UR4][R14.64+0x4], R21 ;  /* 0x000004150e008986 */ /* 0x0003e8000c101904 */
[----:B------:R-:W3:Y:S01]  /*0570*/  LDG.E R23, desc[UR4][R10.64+-0x4] ;  /* 0xfffffc040a177981 */ /* 0x000ee2000c1e1900 */
[----:B------:R-:W-:-:S05]  /*0580*/  @!P0 IADD3 R18, PT, PT, R2, 0x1, RZ ;  /* 0x0000000102128810 */ /* 0x000fca0007ffe0ff */
[----:B------:R-:W-:Y:S01]  /*0590*/  @!P0 IMAD.MOV.U32 R2, RZ, RZ, R18 ;  /* 0x000000ffff028224 */ /* 0x000fe200078e0012 */
[----:B--2---:R2:W-:Y:S01]  /*05a0*/  @!P0 STG.E desc[UR4][R10.64+-0x8], R13 ;  /* 0xfffff80d0a008986 */ /* 0x0045e2000c101904 */
[----:B---3--:R-:W-:-:S13]  /*05b0*/  ISETP.GE.AND P1, PT, R23, R6, PT ;  /* 0x000000061700720c */ /* 0x008fda0003f26270 */
[----:B------:R-:W3:Y:S02]  /*05c0*/  @!P1 LDC.64 R16, c[0x0][0x380] ;  /* 0x0000e000ff109b82 */ /* 0x000ee40000000a00 */
[----:B---3--:R-:W-:-:S05]  /*05d0*/  @!P1 IMAD.WIDE R16, R2, 0x4, R16 ;  /* 0x0000000402109825 */ /* 0x008fca00078e0210 */
[----:B------:R-:W3:Y:S04]  /*05e0*/  @!P1 LDG.E R19, desc[UR4][R16.64+0x4] ;  /* 0x0000040410139981 */ /* 0x000ee8000c1e1900 */
[----:B------:R4:W-:Y:S04]  /*05f0*/  @!P1 STG.E desc[UR4][R16.64+0x4], R23 ;  /* 0x0000041710009986 */ /* 0x0009e8000c101904 */
[----:B------:R-:W2:Y:S01]  /*0600*/  LDG.E R25, desc[UR4][R10.64] ;  /* 0x000000040a197981 */ /* 0x000ea2000c1e1900 */
[----:B------:R-:W-:-:S05]  /*0610*/  @!P1 IADD3 R18, PT, PT, R2, 0x1, RZ ;  /* 0x0000000102129810 */ /* 0x000fca0007ffe0ff */
[----:B------:R-:W-:Y:S01]  /*0620*/  @!P1 IMAD.MOV.U32 R2, RZ, RZ, R18 ;  /* 0x000000ffff029224 */ /* 0x000fe200078e0012 */
[----:B---3--:R-:W-:Y:S01]  /*0630*/  @!P1 STG.E desc[UR4][R10.64+-0x4], R19 ;  /* 0xfffffc130a009986 */ /* 0x008fe2000c101904 */
[----:B--2---:R-:W-:-:S13]  /*0640*/  ISETP.GE.AND P0, PT, R25, R6, PT ;  /* 0x000000061900720c */ /* 0x004fda0003f06270 */
[----:B-1----:R-:W1:Y:S02]  /*0650*/  @!P0 LDC.64 R14, c[0x0][0x380] ;  /* 0x0000e000ff0e8b82 */ /* 0x002e640000000a00 */
        /* <DEDUP_REMOVED lines=8> */
[----:B----4-:R-:W3:Y:S02]  /*06e0*/  @!P1 LDC.64 R16, c[0x0][0x380] ;  /* 0x0000e000ff109b82 */ /* 0x010ee40000000a00 */
[----:B---3--:R-:W-:-:S05]  /*06f0*/  @!P1 IMAD.WIDE R16, R2, 0x4, R16 ;  /* 0x0000000402109825 */ /* 0x008fca00078e0210 */
[----:B------:R-:W3:Y:S01]  /*0700*/  @!P1 LDG.E R13, desc[UR4][R16.64+0x4] ;  /* 0x00000404100d9981 */ /* 0x000ee2000c1e1900 */
[----:B------:R-:W-:Y:S01]  /*0710*/  IADD3 R12, PT, PT, R12, 0x4, RZ ;  /* 0x000000040c0c7810 */ /* 0x000fe20007ffe0ff */
[----:B-1----:R-:W-:Y:S02]  /*0720*/  @!P1 VIADD R14, R2, 0x1 ;  /* 0x00000001020e9836 */ /* 0x002fe40000000000 */
[----:B------:R2:W-:Y:S01]  /*0730*/  @!P1 STG.E desc[UR4][R16.64+0x4], R27 ;  /* 0x0000041b10009986 */ /* 0x0005e2000c101904 */
[----:B------:R-:W-:Y:S01]  /*0740*/  ISETP.NE.AND P0, PT, R12, RZ, PT ;  /* 0x000000ff0c00720c */ /* 0x000fe20003f05270 */
[----:B------:R-:W-:Y:S01]  /*0750*/  VIADD R7, R7, 0x4 ;  /* 0x0000000407077836 */ /* 0x000fe20000000000 */
[----:B------:R-:W-:Y:S01]  /*0760*/  @!P1 MOV R2, R14 ;  /* 0x0000000e00029202 */ /* 0x000fe20000000f00 */
[----:B---3--:R2:W-:Y:S10]  /*0770*/  @!P1 STG.E desc[UR4][R10.64+0x4], R13 ;  /* 0x0000040d0a009986 */ /* 0x0085f4000c101904 */
[----:B------:R-:W-:Y:S05]  /*0780*/  @P0 BRA `(.L_x_10) ;  /* 0xfffffffc005c0947 */ /* 0x000fea000383ffff */
.L_x_9:
[----:B------:R-:W-:Y:S05]  /*0790*/  BSYNC.RECONVERGENT B0 ;  /* 0x0000000000007941 */ /* 0x000fea0003800200 */
.L_x_8:
[----:B-----5:R-:W1:Y:S01]  /*07a0*/  LDC.64 R6, c[0x0][0x380] ;  /* 0x0000e000ff067b82 */ /* 0x020e620000000a00 */
[----:B--23--:R-:W2:Y:S01]  /*07b0*/  LDG.E R11, desc[UR4][R4.64] ;  /* 0x00000004040b7981 */ /* 0x00cea2000c1e1900 */
[----:B-1----:R-:W-:-:S05]  /*07c0*/  IMAD.WIDE R6, R2, 0x4, R6 ;  /* 0x0000000402067825 */ /* 0x002fca00078e0206 */
[----:B------:R-:W3:Y:S01]  /*07d0*/  LDG.E R9, desc[UR4][R6.64+0x4] ;  /* 0x0000040406097981 */ /* 0x000ee2000c1e1900 */
[----:B------:R-:W-:Y:S01]  /*07e0*/  ISETP.GT.AND P0, PT, R2, R3, PT ;  /* 0x000000030200720c */ /* 0x000fe20003f04270 */
[----:B------:R-:W-:Y:S02]  /*07f0*/  BSSY.RECONVERGENT B0, `(.L_x_11) ;  /* 0x0000016000007945 */ /* 0x000fe40003800200 */
[----:B--2---:R1:W-:Y:S04]  /*0800*/  STG.E desc[UR4][R6.64+0x4], R11 ;  /* 0x0000040b06007986 */ /* 0x0043e8000c101904 */
[----:B---3--:R1:W-:Y:S06]  /*0810*/  STG.E desc[UR4][R4.64], R9 ;  /* 0x0000000904007986 */ /* 0x0083ec000c101904 */
[----:B------:R-:W-:Y:S05]  /*0820*/  @!P0 BRA `(.L_x_12) ;  /* 0x0000000000488947 */ /* 0x000fea0003800000 */
[----:B-1----:R-:W1:Y:S01]  /*0830*/  S2R R7, SR_LANEID ;  /* 0x0000000000077919 */ /* 0x002e620000000000 */
[----:B------:R-:W-:Y:S01]  /*0840*/  VOTEU.ANY UR6, UPT, PT ;  /* 0x0000000000067886 */ /* 0x000fe200038e0100 */
[----:B0-----:R-:W0:Y:S01]  /*0850*/  LDC.64 R4, c[0x0][0x3b0] ;  /* 0x0000ec00ff047b82 */ /* 0x001e220000000a00 */
[----:B------:R-:W1:Y:S08]  /*0860*/  FLO.U32 R10, UR6 ;  /* 0x00000006000a7d00 */ /* 0x000e7000080e0000 */
[----:B------:R-:W0:Y:S01]  /*0870*/  POPC R13, UR6 ;  /* 0x00000006000d7d09 */ /* 0x000e220008000000 */
[----:B-1----:R-:W-:Y:S01]  /*0880*/  ISETP.EQ.U32.AND P0, PT, R10, R7, PT ;  /* 0x000000070a00720c */ /* 0x002fe20003f02070 */
[----:B------:R-:W1:Y:S01]  /*0890*/  S2R R8, SR_LTMASK ;  /* 0x0000000000087919 */ /* 0x000e620000003900 */
[----:B------:R-:W2:Y:S11]  /*08a0*/  LDC.64 R6, c[0x0][0x398] ;  /* 0x0000e600ff067b82 */ /* 0x000eb60000000a00 */
[----:B0-----:R-:W3:Y:S01]  /*08b0*/  @P0 ATOMG.E.ADD.STRONG.GPU PT, R5, desc[UR4][R4.64], R13 ;  /* 0x8000000d040509a8 */ /* 0x001ee200081ef104 */
[----:B-1----:R-:W-:-:S02]  /*08c0*/  LOP3.LUT R12, R8, UR6, RZ, 0xc0, !PT ;  /* 0x00000006080c7c12 */ /* 0x002fc4000f8ec0ff */
[----:B------:R-:W0:Y:S04]  /*08d0*/  LDC.64 R8, c[0x0][0x3a0] ;  /* 0x0000e800ff087b82 */ /* 0x000e280000000a00 */
[----:B------:R-:W1:Y:S01]  /*08e0*/  POPC R12, R12 ;  /* 0x0000000c000c7309 */ /* 0x000e620000000000 */
[----:B---3--:R-:W1:Y:S02]  /*08f0*/  SHFL.IDX PT, R11, R5, R10, 0x1f ;  /* 0x00001f0a050b7589 */ /* 0x008e6400000e0000 */
[----:B-1----:R-:W-:-:S05]  /*0900*/  IADD3 R11, PT, PT, R11, R12, RZ ;  /* 0x0000000c0b0b7210 */ /* 0x002fca0007ffe0ff */
[----:B--2---:R-:W-:-:S04]  /*0910*/  IMAD.WIDE R6, R11, 0x4, R6 ;  /* 0x000000040b067825 */ /* 0x004fc800078e0206 */
[----:B0-----:R-:W-:Y:S01]  /*0920*/  IMAD.WIDE R8, R11, 0x4, R8 ;  /* 0x000000040b087825 */ /* 0x001fe200078e0208 */
[----:B------:R2:W-:Y:S04]  /*0930*/  STG.E desc[UR4][R6.64], R3 ;  /* 0x0000000306007986 */ /* 0x0005e8000c101904 */
[----:B------:R2:W-:Y:S02]  /*0940*/  STG.E desc[UR4][R8.64], R2 ;  /* 0x0000000208007986 */ /* 0x0005e4000c101904 */
.L_x_12:
[----:B------:R-:W-:Y:S05]  /*0950*/  BSYNC.RECONVERGENT B0 ;  /* 0x0000000000007941 */ /* 0x000fea0003800200 */
.L_x_11:
[----:B------:R-:W-:-:S05]  /*0960*/  VIADD R13, R2, 0x2 ;  /* 0x00000002020d7836 */ /* 0x000fca0000000000 */
[----:B------:R-:W-:-:S13]  /*0970*/  ISETP.GE.AND P0, PT, R13, R0, PT ;  /* 0x000000000d00720c */ /* 0x000fda0003f06270 */
[----:B------:R-:W-:Y:S05]  /*0980*/  @P0 EXIT ;  /* 0x000000000000094d */ /* 0x000fea0003800000 */
[----:B--2---:R-:W2:Y:S01]  /*0990*/  S2R R3, SR_LANEID ;  /* 0x0000000000037919 */ /* 0x004ea20000000000 */
[----:B------:R-:W-:Y:S01]  /*09a0*/  VOTEU.ANY UR6, UPT, PT ;  /* 0x0000000000067886 */ /* 0x000fe200038e0100 */
[----:B-1----:R-:W1:Y:S01]  /*09b0*/  LDC.64 R6, c[0x0][0x3b0] ;  /* 0x0000ec00ff067b82 */ /* 0x002e620000000a00 */
[----:B------:R-:W2:Y:S01]  /*09c0*/  FLO.U32 R8, UR6 ;  /* 0x0000000600087d00 */ /* 0x000ea200080e0000 */
[----:B------:R-:W3:Y:S06]  /*09d0*/  S2R R10, SR_LTMASK ;  /* 0x00000000000a7919 */ /* 0x000eec0000003900 */
[----:B0-----:R-:W0:Y:S01]  /*09e0*/  LDC.64 R4, c[0x0][0x3a0] ;  /* 0x0000e800ff047b82 */ /* 0x001e220000000a00 */
[----:B------:R-:W1:Y:S01]  /*09f0*/  POPC R11, UR6 ;  /* 0x00000006000b7d09 */ /* 0x000e620008000000 */
[----:B--2---:R-:W-:-:S06]  /*0a00*/  ISETP.EQ.U32.AND P0, PT, R8, R3, PT ;  /* 0x000000030800720c */ /* 0x004fcc0003f02070 */
[----:B------:R-:W2:Y:S07]  /*0a10*/  LDC.64 R2, c[0x0][0x398] ;  /* 0x0000e600ff027b82 */ /* 0x000eae0000000a00 */
[----:B-1----:R-:W4:Y:S01]  /*0a20*/  @P0 ATOMG.E.ADD.STRONG.GPU PT, R7, desc[UR4][R6.64], R11 ;  /* 0x8000000b060709a8 */ /* 0x002f2200081ef104 */
[----:B---3--:R-:W-:-:S06]  /*0a30*/  LOP3.LUT R10, R10, UR6, RZ, 0xc0, !PT ;  /* 0x000000060a0a7c12 */ /* 0x008fcc000f8ec0ff */
[----:B------:R-:W1:Y:S01]  /*0a40*/  POPC R10, R10 ;  /* 0x0000000a000a7309 */ /* 0x000e620000000000 */
[----:B----4-:R-:W1:Y:S02]  /*0a50*/  SHFL.IDX PT, R9, R7, R8, 0x1f ;  /* 0x00001f0807097589 */ /* 0x010e6400000e0000 */
[----:B-1----:R-:W-:-:S05]  /*0a60*/  IADD3 R9, PT, PT, R9, R10, RZ ;  /* 0x0000000a09097210 */ /* 0x002fca0007ffe0ff */
[----:B--2---:R-:W-:-:S04]  /*0a70*/  IMAD.WIDE R2, R9, 0x4, R2 ;  /* 0x0000000409027825 */ /* 0x004fc800078e0202 */
[----:B0-----:R-:W-:Y:S01]  /*0a80*/  IMAD.WIDE R4, R9, 0x4, R4 ;  /* 0x0000000409047825 */ /* 0x001fe200078e0204 */
[----:B------:R-:W-:Y:S04]  /*0a90*/  STG.E desc[UR4][R2.64], R13 ;  /* 0x0000000d02007986 */ /* 0x000fe8000c101904 */
[----:B------:R-:W-:Y:S01]  /*0aa0*/  STG.E desc[UR4][R4.64], R0 ;  /* 0x0000000004007986 */ /* 0x000fe2000c101904 */
[----:B------:R-:W-:Y:S05]  /*0ab0*/  EXIT ;  /* 0x000000000000794d */ /* 0x000fea0003800000 */
.L_x_13:
[----:B------:R-:W-:-:S00]  /*0ac0*/  BRA `(.L_x_13) ;  /* 0xfffffffc00fc7947 */ /* 0x000fc0000383ffff */
[----:B------:R-:W-:-:S00]  /*0ad0*/  NOP ;  /* 0x0000000000007918 */ /* 0x000fc00000000000 */
        /* <DEDUP_REMOVED lines=10> */
.L_x_14:


//--------------------- .nv.shared.reserved.0     --------------------------
	.section	.nv.shared.reserved.0,"aw",@nobits
	.weak		__nv_reservedSMEM_offset_0_alias
	.size		__nv_reservedSMEM_offset_0_alias, 0, 64
	.other		__nv_reservedSMEM_offset_0_alias,@"STO_CUDA_RESERVED_SHARED STV_DEFAULT"
__nv_reservedSMEM_offset_0_alias:
	.zero		0
	.zero		64


//--------------------- .nv.constant0._Z15quicksortKernelPiS_S_S_S_iS_ --------------------------
	.section	.nv.constant0._Z15quicksortKernelPiS_S_S_S_iS_,"a",@progbits
	.sectionflags	@""
	.align	4
.nv.constant0._Z15quicksortKernelPiS_S_S_S_iS_:
	.zero		952


//--------------------- SYMBOLS --------------------------

	.type		.nv.reservedSmem.offset0,@object
	.size		.nv.reservedSmem.offset0,0x4
